//
// Generated by NVIDIA NVVM Compiler
//
// Compiler Build ID: CL-36424714
// Cuda compilation tools, release 13.0, V13.0.88
// Based on NVVM 20.0.0
//

.version 9.0
.target sm_100
.address_size 64

	// .globl	_Z7GPU_CalPdS_iiS_S_S_
.const .align 8 .b8 c_para0[48] = {0, 0, 0, 0, 0, 0, 248, 63, 0, 0, 0, 0, 0, 0, 248, 63, 0, 0, 0, 0, 0, 0, 248, 63, 0, 0, 0, 0, 0, 0, 248, 63, 0, 0, 0, 0, 0, 0, 248, 63, 0, 0, 0, 0, 0, 0, 248, 63};
.const .align 8 .b8 c_para1[48] = {0, 0, 0, 0, 0, 0, 248, 63, 0, 0, 0, 0, 0, 0, 248, 63, 0, 0, 0, 0, 0, 0, 248, 63, 0, 0, 0, 0, 0, 0, 248, 63, 0, 0, 0, 0, 0, 0, 248, 63, 0, 0, 0, 0, 0, 0, 248, 63};
.const .align 8 .b8 c_para2[32] = {0, 0, 0, 0, 0, 120, 147, 64, 0, 0, 0, 0, 0, 52, 144, 64, 0, 0, 0, 0, 0, 32, 163, 64, 0, 0, 0, 0, 0, 0, 160, 64};

.visible .entry _Z7GPU_CalPdS_iiS_S_S_(
	.param .u64 .ptr .align 1 _Z7GPU_CalPdS_iiS_S_S__param_0,
	.param .u64 .ptr .align 1 _Z7GPU_CalPdS_iiS_S_S__param_1,
	.param .u32 _Z7GPU_CalPdS_iiS_S_S__param_2,
	.param .u32 _Z7GPU_CalPdS_iiS_S_S__param_3,
	.param .u64 .ptr .align 1 _Z7GPU_CalPdS_iiS_S_S__param_4,
	.param .u64 .ptr .align 1 _Z7GPU_CalPdS_iiS_S_S__param_5,
	.param .u64 .ptr .align 1 _Z7GPU_CalPdS_iiS_S_S__param_6
)
{
	.reg .pred 	%p<5>;
	.reg .b32 	%r<23>;
	.reg .b64 	%rd<16>;
	.reg .b64 	%fd<37>;

	ld.param.u64 	%rd5, [_Z7GPU_CalPdS_iiS_S_S__param_1];
	ld.param.u32 	%r9, [_Z7GPU_CalPdS_iiS_S_S__param_2];
	ld.param.u32 	%r10, [_Z7GPU_CalPdS_iiS_S_S__param_3];
	ld.param.u64 	%rd6, [_Z7GPU_CalPdS_iiS_S_S__param_4];
	ld.param.u64 	%rd7, [_Z7GPU_CalPdS_iiS_S_S__param_5];
	mov.u32 	%r11, %ctaid.y;
	mov.u32 	%r12, %ntid.y;
	mov.u32 	%r13, %tid.y;
	mad.lo.s32 	%r21, %r11, %r12, %r13;
	setp.ge.s32 	%p1, %r21, %r10;
	@%p1 bra 	$L__BB0_6;
	cvta.to.global.u64 	%rd1, %rd7;
	cvta.to.global.u64 	%rd2, %rd6;
	mov.u32 	%r14, %ctaid.x;
	mov.u32 	%r15, %ntid.x;
	mov.u32 	%r16, %tid.x;
	mad.lo.s32 	%r2, %r14, %r15, %r16;
	mov.u32 	%r17, %nctaid.x;
	mul.lo.s32 	%r3, %r15, %r17;
	cvta.to.global.u64 	%rd3, %rd5;
$L__BB0_2:
	setp.ge.s32 	%p2, %r2, %r9;
	@%p2 bra 	$L__BB0_5;
	mul.lo.s32 	%r5, %r21, %r9;
	cvt.rn.f64.s32 	%fd3, %r21;
	mov.u32 	%r22, %r2;
$L__BB0_4:
	ld.param.u64 	%rd15, [_Z7GPU_CalPdS_iiS_S_S__param_6];
	ld.param.u64 	%rd14, [_Z7GPU_CalPdS_iiS_S_S__param_0];
	add.s32 	%r18, %r22, %r5;
	cvta.to.global.u64 	%rd9, %rd14;
	mul.wide.s32 	%rd10, %r18, 8;
	add.s64 	%rd11, %rd9, %rd10;
	ld.global.f64 	%fd1, [%rd11];
	cvta.to.global.u64 	%rd12, %rd15;
	ld.global.f64 	%fd2, [%rd12];
	sub.f64 	%fd4, %fd3, %fd2;
	ld.global.f64 	%fd5, [%rd12+16];
	mul.f64 	%fd6, %fd4, %fd5;
	cvt.rn.f64.s32 	%fd7, %r22;
	ld.global.f64 	%fd8, [%rd12+8];
	sub.f64 	%fd9, %fd7, %fd8;
	ld.global.f64 	%fd10, [%rd12+24];
	mul.f64 	%fd11, %fd9, %fd10;
	ld.global.f64 	%fd12, [%rd2];
	ld.global.f64 	%fd13, [%rd2+16];
	fma.rn.f64 	%fd14, %fd6, %fd13, %fd12;
	ld.global.f64 	%fd15, [%rd2+8];
	ld.global.f64 	%fd16, [%rd2+24];
	fma.rn.f64 	%fd17, %fd6, %fd16, %fd15;
	fma.rn.f64 	%fd18, %fd1, %fd17, %fd14;
	ld.global.f64 	%fd19, [%rd2+32];
	fma.rn.f64 	%fd20, %fd11, %fd19, %fd18;
	ld.global.f64 	%fd21, [%rd2+40];
	mul.f64 	%fd22, %fd1, %fd21;
	fma.rn.f64 	%fd23, %fd11, %fd22, %fd20;
	ld.global.f64 	%fd24, [%rd1];
	ld.global.f64 	%fd25, [%rd1+16];
	fma.rn.f64 	%fd26, %fd6, %fd25, %fd24;
	ld.global.f64 	%fd27, [%rd1+8];
	ld.global.f64 	%fd28, [%rd1+24];
	fma.rn.f64 	%fd29, %fd6, %fd28, %fd27;
	fma.rn.f64 	%fd30, %fd1, %fd29, %fd26;
	ld.global.f64 	%fd31, [%rd1+32];
	fma.rn.f64 	%fd32, %fd11, %fd31, %fd30;
	ld.global.f64 	%fd33, [%rd1+40];
	mul.f64 	%fd34, %fd1, %fd33;
	fma.rn.f64 	%fd35, %fd11, %fd34, %fd32;
	div.rn.f64 	%fd36, %fd23, %fd35;
	add.s64 	%rd13, %rd3, %rd10;
	st.global.f64 	[%rd13], %fd36;
	add.s32 	%r22, %r22, %r3;
	setp.lt.s32 	%p3, %r22, %r9;
	@%p3 bra 	$L__BB0_4;
$L__BB0_5:
	mov.u32 	%r19, %ntid.y;
	mov.u32 	%r20, %nctaid.y;
	mad.lo.s32 	%r21, %r19, %r20, %r21;
	setp.lt.s32 	%p4, %r21, %r10;
	@%p4 bra 	$L__BB0_2;
$L__BB0_6:
	ret;

}


// ===== COMPILED SASS (sm_100) =====

	.target	sm_100

	.elftype	@"ET_EXEC"


//--------------------- .note.nv.tkinfo           --------------------------
	.section	.note.nv.tkinfo,"",@"SHT_NOTE"
	.sectionflags	@"SHF_NOTE_NV_TKINFO"
	.tkinfo
        /*0018*/ 	.word	0x00000002
        /*0030*/ 	.string	""
        /*0030*/ 	.string	"ptxas"
        /*0030*/ 	.string	"Cuda compilation tools, release 13.0, V13.0.88"
        /*0030*/ 	.string	"Build cuda_13.0.r13.0/compiler.36424714_0"
        /*0030*/ 	.string	"-arch sm_100 -m 64 "



//--------------------- .note.nv.cuinfo           --------------------------
	.section	.note.nv.cuinfo,"",@"SHT_NOTE"
	.sectionflags	@"SHF_NOTE_NV_CUINFO"
        /*0018*/ 	.short	0x0002
        /*001a*/ 	.short	0x0064
        /*001c*/ 	.short	0x0082
	.zero		2


//--------------------- .nv.info                  --------------------------
	.section	.nv.info,"",@"SHT_CUDA_INFO"
	.align	4


	//----- nvinfo : EIATTR_REGCOUNT
	.align		4
        /*0000*/ 	.byte	0x04, 0x2f
        /*0002*/ 	.short	(.L_4 - .L_3)
	.align		4
.L_3:
        /*0004*/ 	.word	index@(_Z7GPU_CalPdS_iiS_S_S_)
        /*0008*/ 	.word	0x00000020


	//----- nvinfo : EIATTR_FRAME_SIZE
	.align		4
.L_4:
        /*000c*/ 	.byte	0x04, 0x11
        /*000e*/ 	.short	(.L_6 - .L_5)
	.align		4
.L_5:
        /*0010*/ 	.word	index@($__internal_0_$__cuda_sm20_div_rn_f64_full)
        /*0014*/ 	.word	0x00000000


	//----- nvinfo : EIATTR_FRAME_SIZE
	.align		4
.L_6:
        /*0018*/ 	.byte	0x04, 0x11
        /*001a*/ 	.short	(.L_8 - .L_7)
	.align		4
.L_7:
        /*001c*/ 	.word	index@(_Z7GPU_CalPdS_iiS_S_S_)
        /*0020*/ 	.word	0x00000000


	//----- nvinfo : EIATTR_MIN_STACK_SIZE
	.align		4
.L_8:
        /*0024*/ 	.byte	0x04, 0x12
        /*0026*/ 	.short	(.L_10 - .L_9)
	.align		4
.L_9:
        /*0028*/ 	.word	index@(_Z7GPU_CalPdS_iiS_S_S_)
        /*002c*/ 	.word	0x00000000
.L_10:


//--------------------- .nv.compat                --------------------------
	.section	.nv.compat,"",@"SHT_CUDA_COMPAT_INFO"
	.align	4
        /*0000*/ 	.byte	0x02, 0x09, 0x00, 0x00, 0x02, 0x02, 0x01, 0x00, 0x02, 0x05, 0x05, 0x00, 0x03, 0x07, 0x01, 0x01
        /*0010*/ 	.byte	0x02, 0x03, 0x00, 0x00, 0x02, 0x06, 0x01, 0x00, 0x04, 0x0b, 0x08, 0x00, 0x01, 0x00, 0x00, 0x00
        /*0020*/ 	.byte	0x00, 0x00, 0x00, 0x00


//--------------------- .nv.info._Z7GPU_CalPdS_iiS_S_S_ --------------------------
	.section	.nv.info._Z7GPU_CalPdS_iiS_S_S_,"",@"SHT_CUDA_INFO"
	.sectionflags	@""
	.align	4


	//----- nvinfo : EIATTR_CUDA_API_VERSION
	.align		4
        /*0000*/ 	.byte	0x04, 0x37
        /*0002*/ 	.short	(.L_12 - .L_11)
.L_11:
        /*0004*/ 	.word	0x00000082


	//----- nvinfo : EIATTR_KPARAM_INFO
	.align		4
.L_12:
        /*0008*/ 	.byte	0x04, 0x17
        /*000a*/ 	.short	(.L_14 - .L_13)
.L_13:
        /*000c*/ 	.word	0x00000000
        /*0010*/ 	.short	0x0006
        /*0012*/ 	.short	0x0028
        /*0014*/ 	.byte	0x00, 0xf5, 0x21, 0x00


	//----- nvinfo : EIATTR_KPARAM_INFO
	.align		4
.L_14:
        /*0018*/ 	.byte	0x04, 0x17
        /*001a*/ 	.short	(.L_16 - .L_15)
.L_15:
        /*001c*/ 	.word	0x00000000
        /*0020*/ 	.short	0x0005
        /*0022*/ 	.short	0x0020
        /*0024*/ 	.byte	0x00, 0xf5, 0x21, 0x00


	//----- nvinfo : EIATTR_KPARAM_INFO
	.align		4
.L_16:
        /*0028*/ 	.byte	0x04, 0x17
        /*002a*/ 	.short	(.L_18 - .L_17)
.L_17:
        /*002c*/ 	.word	0x00000000
        /*0030*/ 	.short	0x0004
        /*0032*/ 	.short	0x0018
        /*0034*/ 	.byte	0x00, 0xf5, 0x21, 0x00


	//----- nvinfo : EIATTR_KPARAM_INFO
	.align		4
.L_18:
        /*0038*/ 	.byte	0x04, 0x17
        /*003a*/ 	.short	(.L_20 - .L_19)
.L_19:
        /*003c*/ 	.word	0x00000000
        /*0040*/ 	.short	0x0003
        /*0042*/ 	.short	0x0014
        /*0044*/ 	.byte	0x00, 0xf0, 0x11, 0x00


	//----- nvinfo : EIATTR_KPARAM_INFO
	.align		4
.L_20:
        /*0048*/ 	.byte	0x04, 0x17
        /*004a*/ 	.short	(.L_22 - .L_21)
.L_21:
        /*004c*/ 	.word	0x00000000
        /*0050*/ 	.short	0x0002
        /*0052*/ 	.short	0x0010
        /*0054*/ 	.byte	0x00, 0xf0, 0x11, 0x00


	//----- nvinfo : EIATTR_KPARAM_INFO
	.align		4
.L_22:
        /*0058*/ 	.byte	0x04, 0x17
        /*005a*/ 	.short	(.L_24 - .L_23)
.L_23:
        /*005c*/ 	.word	0x00000000
        /*0060*/ 	.short	0x0001
        /*0062*/ 	.short	0x0008
        /*0064*/ 	.byte	0x00, 0xf5, 0x21, 0x00


	//----- nvinfo : EIATTR_KPARAM_INFO
	.align		4
.L_24:
        /*0068*/ 	.byte	0x04, 0x17
        /*006a*/ 	.short	(.L_26 - .L_25)
.L_25:
        /*006c*/ 	.word	0x00000000
        /*0070*/ 	.short	0x0000
        /*0072*/ 	.short	0x0000
        /*0074*/ 	.byte	0x00, 0xf5, 0x21, 0x00


	//----- nvinfo : EIATTR_SPARSE_MMA_MASK
	.align		4
.L_26:
        /*0078*/ 	.byte	0x03, 0x50
        /*007a*/ 	.short	0x0000


	//----- nvinfo : EIATTR_MAXREG_COUNT
	.align		4
        /*007c*/ 	.byte	0x03, 0x1b
        /*007e*/ 	.short	0x00ff


	//----- nvinfo : EIATTR_MERCURY_ISA_VERSION
	.align		4
        /*0080*/ 	.byte	0x03, 0x5f
        /*0082*/ 	.short	0x0101


	//----- nvinfo : EIATTR_VRC_CTA_INIT_COUNT
	.align		4
        /*0084*/ 	.byte	0x02, 0x4a
	.zero		1
	.zero		1


	//----- nvinfo : EIATTR_EXIT_INSTR_OFFSETS
	.align		4
        /*0088*/ 	.byte	0x04, 0x1c
        /*008a*/ 	.short	(.L_28 - .L_27)


	//   ....[0]....
.L_27:
        /*008c*/ 	.word	0x00000070


	//   ....[1]....
        /*0090*/ 	.word	0x000005f0


	//----- nvinfo : EIATTR_CRS_STACK_SIZE
	.align		4
.L_28:
        /*0094*/ 	.byte	0x04, 0x1e
        /*0096*/ 	.short	(.L_30 - .L_29)
.L_29:
        /*0098*/ 	.word	0x00000000


	//----- nvinfo : EIATTR_CBANK_PARAM_SIZE
	.align		4
.L_30:
        /*009c*/ 	.byte	0x03, 0x19
        /*009e*/ 	.short	0x0030


	//----- nvinfo : EIATTR_PARAM_CBANK
	.align		4
        /*00a0*/ 	.byte	0x04, 0x0a
        /*00a2*/ 	.short	(.L_32 - .L_31)
	.align		4
.L_31:
        /*00a4*/ 	.word	index@(.nv.constant0._Z7GPU_CalPdS_iiS_S_S_)
        /*00a8*/ 	.short	0x0380
        /*00aa*/ 	.short	0x0030


	//----- nvinfo : EIATTR_SW_WAR
	.align		4
.L_32:
        /*00ac*/ 	.byte	0x04, 0x36
        /*00ae*/ 	.short	(.L_34 - .L_33)
.L_33:
        /*00b0*/ 	.word	0x00000008
.L_34:


//--------------------- .nv.callgraph             --------------------------
	.section	.nv.callgraph,"",@"SHT_CUDA_CALLGRAPH"
	.align	4
	.sectionentsize	8
	.align		4
        /*0000*/ 	.word	0x00000000
	.align		4
        /*0004*/ 	.word	0xffffffff
	.align		4
        /*0008*/ 	.word	0x00000000
	.align		4
        /*000c*/ 	.word	0xfffffffe
	.align		4
        /*0010*/ 	.word	0x00000000
	.align		4
        /*0014*/ 	.word	0xfffffffd
	.align		4
        /*0018*/ 	.word	0x00000000
	.align		4
        /*001c*/ 	.word	0xfffffffc


//--------------------- .nv.constant3             --------------------------
	.section	.nv.constant3,"a",@progbits
	.align	8
.nv.constant3:
	.type		c_para0,@object
	.size		c_para0,(c_para1 - c_para0)
c_para0:
        /*0000*/ 	.byte	0x00, 0x00, 0x00, 0x00, 0x00, 0x00, 0xf8, 0x3f, 0x00, 0x00, 0x00, 0x00, 0x00, 0x00, 0xf8, 0x3f
        /*0010*/ 	.byte	0x00, 0x00, 0x00, 0x00, 0x00, 0x00, 0xf8, 0x3f, 0x00, 0x00, 0x00, 0x00, 0x00, 0x00, 0xf8, 0x3f
        /*0020*/ 	.byte	0x00, 0x00, 0x00, 0x00, 0x00, 0x00, 0xf8, 0x3f, 0x00, 0x00, 0x00, 0x00, 0x00, 0x00, 0xf8, 0x3f
	.type		c_para1,@object
	.size		c_para1,(c_para2 - c_para1)
c_para1:
        /*0030*/ 	.byte	0x00, 0x00, 0x00, 0x00, 0x00, 0x00, 0xf8, 0x3f, 0x00, 0x00, 0x00, 0x00, 0x00, 0x00, 0xf8, 0x3f
        /*0040*/ 	.byte	0x00, 0x00, 0x00, 0x00, 0x00, 0x00, 0xf8, 0x3f, 0x00, 0x00, 0x00, 0x00, 0x00, 0x00, 0xf8, 0x3f
        /*0050*/ 	.byte	0x00, 0x00, 0x00, 0x00, 0x00, 0x00, 0xf8, 0x3f, 0x00, 0x00, 0x00, 0x00, 0x00, 0x00, 0xf8, 0x3f
	.type		c_para2,@object
	.size		c_para2,(.L_2 - c_para2)
c_para2:
        /*0060*/ 	.byte	0x00, 0x00, 0x00, 0x00, 0x00, 0x78, 0x93, 0x40, 0x00, 0x00, 0x00, 0x00, 0x00, 0x34, 0x90, 0x40
        /*0070*/ 	.byte	0x00, 0x00, 0x00, 0x00, 0x00, 0x20, 0xa3, 0x40, 0x00, 0x00, 0x00, 0x00, 0x00, 0x00, 0xa0, 0x40
.L_2:


//--------------------- .text._Z7GPU_CalPdS_iiS_S_S_ --------------------------
	.section	.text._Z7GPU_CalPdS_iiS_S_S_,"ax",@progbits
	.align	128
        .global         _Z7GPU_CalPdS_iiS_S_S_
        .type           _Z7GPU_CalPdS_iiS_S_S_,@function
        .size           _Z7GPU_CalPdS_iiS_S_S_,(.L_x_12 - _Z7GPU_CalPdS_iiS_S_S_)
        .other          _Z7GPU_CalPdS_iiS_S_S_,@"STO_CUDA_ENTRY STV_DEFAULT"
_Z7GPU_CalPdS_iiS_S_S_:
.text._Z7GPU_CalPdS_iiS_S_S_:
[----:B------:R-:W-:Y:S01]  /*0000*/  LDC R1, c[0x0][0x37c] ;  /* 0x0000df00ff017b82 */ /* 0x000fe20000000800 */
[----:B------:R-:W0:Y:S07]  /*0010*/  S2R R3, SR_TID.Y ;  /* 0x0000000000037919 */ /* 0x000e2e0000002200 */
[----:B------:R-:W0:Y:S01]  /*0020*/  S2UR UR4, SR_CTAID.Y ;  /* 0x00000000000479c3 */ /* 0x000e220000002600 */
[----:B------:R-:W1:Y:S07]  /*0030*/  LDCU UR5, c[0x0][0x394] ;  /* 0x00007280ff0577ac */ /* 0x000e6e0008000800 */
[----:B------:R-:W0:Y:S02]  /*0040*/  LDC R2, c[0x0][0x364] ;  /* 0x0000d900ff027b82 */ /* 0x000e240000000800 */
[----:B0-----:R-:W-:-:S05]  /*0050*/  IMAD R2, R2, UR4, R3 ;  /* 0x0000000402027c24 */ /* 0x001fca000f8e0203 */
[----:B-1----:R-:W-:-:S13]  /*0060*/  ISETP.GE.AND P0, PT, R2, UR5, PT ;  /* 0x0000000502007c0c */ /* 0x002fda000bf06270 */
[----:B------:R-:W-:Y:S05]  /*0070*/  @P0 EXIT ;  /* 0x000000000000094d */ /* 0x000fea0003800000 */
[----:B------:R-:W0:Y:S01]  /*0080*/  S2R R3, SR_TID.X ;  /* 0x0000000000037919 */ /* 0x000e220000002100 */
[----:B------:R-:W0:Y:S01]  /*0090*/  S2UR UR4, SR_CTAID.X ;  /* 0x00000000000479c3 */ /* 0x000e220000002500 */
[----:B------:R-:W1:Y:S01]  /*00a0*/  LDCU.64 UR6, c[0x0][0x358] ;  /* 0x00006b00ff0677ac */ /* 0x000e620008000a00 */
[----:B------:R-:W2:Y:S06]  /*00b0*/  LDCU UR8, c[0x0][0x390] ;  /* 0x00007200ff0877ac */ /* 0x000eac0008000800 */
[----:B------:R-:W0:Y:S01]  /*00c0*/  LDC R4, c[0x0][0x360] ;  /* 0x0000d800ff047b82 */ /* 0x000e220000000800 */
[----:B------:R-:W3:Y:S01]  /*00d0*/  LDCU UR5, c[0x0][0x370] ;  /* 0x00006e00ff0577ac */ /* 0x000ee20008000800 */
[----:B0-----:R-:W-:-:S02]  /*00e0*/  IMAD R3, R4, UR4, R3 ;  /* 0x0000000404037c24 */ /* 0x001fc4000f8e0203 */
[----:B-123--:R-:W-:-:S07]  /*00f0*/  IMAD R4, R4, UR5, RZ ;  /* 0x0000000504047c24 */ /* 0x00efce000f8e02ff */
.L_x_5:
[----:B------:R-:W0:Y:S01]  /*0100*/  LDCU UR4, c[0x0][0x390] ;  /* 0x00007200ff0477ac */ /* 0x000e220008000800 */
[----:B------:R-:W-:Y:S01]  /*0110*/  BSSY.RECONVERGENT B0, `(.L_x_0) ;  /* 0x0000047000007945 */ /* 0x000fe20003800200 */
[----:B0-----:R-:W-:-:S13]  /*0120*/  ISETP.GE.AND P0, PT, R3, UR4, PT ;  /* 0x0000000403007c0c */ /* 0x001fda000bf06270 */
[----:B---3--:R-:W-:Y:S05]  /*0130*/  @P0 BRA `(.L_x_1) ;  /* 0x0000000400100947 */ /* 0x008fea0003800000 */
[----:B------:R-:W0:Y:S01]  /*0140*/  LDC.64 R8, c[0x0][0x380] ;  /* 0x0000e000ff087b82 */ /* 0x000e220000000a00 */
[----:B------:R1:W2:Y:S01]  /*0150*/  I2F.F64 R6, R2 ;  /* 0x0000000200067312 */ /* 0x0002a20000201c00 */
[----:B------:R-:W-:-:S07]  /*0160*/  IMAD.MOV.U32 R5, RZ, RZ, R3 ;  /* 0x000000ffff057224 */ /* 0x000fce00078e0003 */
.L_x_4:
[----:B---3--:R-:W3:Y:S08]  /*0170*/  LDC.64 R28, c[0x0][0x3a8] ;  /* 0x0000ea00ff1c7b82 */ /* 0x008ef00000000a00 */
[----:B------:R-:W4:Y:S01]  /*0180*/  LDC.64 R20, c[0x0][0x398] ;  /* 0x0000e600ff147b82 */ /* 0x000f220000000a00 */
[----:B---3--:R-:W2:Y:S04]  /*0190*/  LDG.E.64 R24, desc[UR6][R28.64] ;  /* 0x000000061c187981 */ /* 0x008ea8000c1e1b00 */
[----:B------:R-:W3:Y:S04]  /*01a0*/  LDG.E.64 R26, desc[UR6][R28.64+0x10] ;  /* 0x000010061c1a7981 */ /* 0x000ee8000c1e1b00 */
[----:B------:R-:W5:Y:S04]  /*01b0*/  LDG.E.64 R22, desc[UR6][R28.64+0x8] ;  /* 0x000008061c167981 */ /* 0x000f68000c1e1b00 */
[----:B----4-:R-:W4:Y:S04]  /*01c0*/  LDG.E.64 R14, desc[UR6][R20.64] ;  /* 0x00000006140e7981 */ /* 0x010f28000c1e1b00 */
[----:B------:R-:W4:Y:S01]  /*01d0*/  LDG.E.64 R16, desc[UR6][R20.64+0x10] ;  /* 0x0000100614107981 */ /* 0x000f22000c1e1b00 */
[----:B------:R-:W5:Y:S03]  /*01e0*/  I2F.F64 R12, R5 ;  /* 0x00000005000c7312 */ /* 0x000f660000201c00 */
[----:B------:R0:W4:Y:S04]  /*01f0*/  LDG.E.64 R10, desc[UR6][R28.64+0x18] ;  /* 0x000018061c0a7981 */ /* 0x000128000c1e1b00 */
[----:B------:R-:W4:Y:S01]  /*0200*/  LDG.E.64 R18, desc[UR6][R20.64+0x8] ;  /* 0x0000080614127981 */ /* 0x000f22000c1e1b00 */
[----:B--2---:R-:W-:-:S08]  /*0210*/  DADD R24, R6, -R24 ;  /* 0x0000000006187229 */ /* 0x004fd00000000818 */
[----:B---3--:R-:W-:Y:S01]  /*0220*/  DMUL R26, R24, R26 ;  /* 0x0000001a181a7228 */ /* 0x008fe20000000000 */
[----:B------:R-:W-:Y:S01]  /*0230*/  IMAD R25, R2, UR8, R5 ;  /* 0x0000000802197c24 */ /* 0x000fe2000f8e0205 */
[----:B-----5:R-:W-:Y:S01]  /*0240*/  DADD R22, R12, -R22 ;  /* 0x000000000c167229 */ /* 0x020fe20000000816 */
[----:B------:R-:W2:Y:S02]  /*0250*/  LDG.E.64 R12, desc[UR6][R20.64+0x18] ;  /* 0x00001806140c7981 */ /* 0x000ea4000c1e1b00 */
[----:B0-----:R-:W-:-:S06]  /*0260*/  IMAD.WIDE R28, R25, 0x8, R8 ;  /* 0x00000008191c7825 */ /* 0x001fcc00078e0208 */
[----:B------:R-:W3:Y:S01]  /*0270*/  LDG.E.64 R28, desc[UR6][R28.64] ;  /* 0x000000061c1c7981 */ /* 0x000ee2000c1e1b00 */
[----:B----4-:R-:W-:-:S03]  /*0280*/  DFMA R16, R26, R16, R14 ;  /* 0x000000101a10722b */ /* 0x010fc6000000000e */
[----:B------:R-:W4:Y:S01]  /*0290*/  LDG.E.64 R14, desc[UR6][R20.64+0x20] ;  /* 0x00002006140e7981 */ /* 0x000f22000c1e1b00 */
[----:B------:R-:W-:Y:S01]  /*02a0*/  DMUL R10, R22, R10 ;  /* 0x0000000a160a7228 */ /* 0x000fe20000000000 */
[----:B------:R-:W0:Y:S01]  /*02b0*/  LDC.64 R22, c[0x0][0x3a0] ;  /* 0x0000e800ff167b82 */ /* 0x000e220000000a00 */
[----:B--2---:R-:W-:Y:S01]  /*02c0*/  DFMA R12, R26, R12, R18 ;  /* 0x0000000c1a0c722b */ /* 0x004fe20000000012 */
[----:B0-----:R-:W2:Y:S07]  /*02d0*/  LDG.E.64 R18, desc[UR6][R22.64] ;  /* 0x0000000616127981 */ /* 0x001eae000c1e1b00 */
[----:B---3--:R-:W-:Y:S01]  /*02e0*/  DFMA R12, R28, R12, R16 ;  /* 0x0000000c1c0c722b */ /* 0x008fe20000000010 */
[----:B------:R-:W3:Y:S07]  /*02f0*/  LDG.E.64 R16, desc[UR6][R20.64+0x28] ;  /* 0x0000280614107981 */ /* 0x000eee000c1e1b00 */
[----:B----4-:R-:W-:-:S02]  /*0300*/  DFMA R14, R10, R14, R12 ;  /* 0x0000000e0a0e722b */ /* 0x010fc4000000000c */
[----:B------:R-:W2:Y:S04]  /*0310*/  LDG.E.64 R12, desc[UR6][R22.64+0x10] ;  /* 0x00001006160c7981 */ /* 0x000ea8000c1e1b00 */
[----:B------:R-:W4:Y:S01]  /*0320*/  LDG.E.64 R20, desc[UR6][R22.64+0x28] ;  /* 0x0000280616147981 */ /* 0x000f22000c1e1b00 */
[----:B---3--:R-:W-:Y:S02]  /*0330*/  DMUL R16, R28, R16 ;  /* 0x000000101c107228 */ /* 0x008fe40000000000 */
[----:B--2---:R-:W-:-:S06]  /*0340*/  DFMA R12, R26, R12, R18 ;  /* 0x0000000c1a0c722b */ /* 0x004fcc0000000012 */
[----:B------:R-:W-:Y:S01]  /*0350*/  DFMA R14, R10, R16, R14 ;  /* 0x000000100a0e722b */ /* 0x000fe2000000000e */
[----:B------:R-:W2:Y:S04]  /*0360*/  LDG.E.64 R18, desc[UR6][R22.64+0x18] ;  /* 0x0000180616127981 */ /* 0x000ea8000c1e1b00 */
[----:B------:R-:W2:Y:S04]  /*0370*/  LDG.E.64 R16, desc[UR6][R22.64+0x8] ;  /* 0x0000080616107981 */ /* 0x000ea8000c1e1b00 */
[----:B------:R-:W3:Y:S01]  /*0380*/  LDG.E.64 R22, desc[UR6][R22.64+0x20] ;  /* 0x0000200616167981 */ /* 0x000ee2000c1e1b00 */
[----:B----4-:R-:W-:Y:S01]  /*0390*/  DMUL R20, R28, R20 ;  /* 0x000000141c147228 */ /* 0x010fe20000000000 */
[----:B------:R-:W-:Y:S01]  /*03a0*/  FSETP.GEU.AND P2, PT, |R15|, 6.5827683646048100446e-37, PT ;  /* 0x036000000f00780b */ /* 0x000fe20003f4e200 */
[----:B------:R-:W-:Y:S01]  /*03b0*/  IMAD.IADD R5, R4, 0x1, R5 ;  /* 0x0000000104057824 */ /* 0x000fe200078e0205 */
[----:B------:R-:W-:Y:S04]  /*03c0*/  BSSY.RECONVERGENT B1, `(.L_x_2) ;  /* 0x0000017000017945 */ /* 0x000fe80003800200 */
[----:B------:R-:W-:Y:S01]  /*03d0*/  ISETP.GE.AND P1, PT, R5, UR8, PT ;  /* 0x0000000805007c0c */ /* 0x000fe2000bf26270 */
[----:B--2---:R-:W-:-:S08]  /*03e0*/  DFMA R16, R26, R18, R16 ;  /* 0x000000121a10722b */ /* 0x004fd00000000010 */
[----:B------:R-:W-:-:S08]  /*03f0*/  DFMA R12, R28, R16, R12 ;  /* 0x000000101c0c722b */ /* 0x000fd0000000000c */
[----:B---3--:R-:W-:-:S08]  /*0400*/  DFMA R12, R10, R22, R12 ;  /* 0x000000160a0c722b */ /* 0x008fd0000000000c */
[----:B------:R-:W-:-:S06]  /*0410*/  DFMA R12, R10, R20, R12 ;  /* 0x000000140a0c722b */ /* 0x000fcc000000000c */
[----:B------:R-:W0:Y:S01]  /*0420*/  MUFU.RCP64H R11, R13 ;  /* 0x0000000d000b7308 */ /* 0x000e220000001800 */
[----:B------:R-:W-:-:S06]  /*0430*/  IMAD.MOV.U32 R10, RZ, RZ, 0x1 ;  /* 0x00000001ff0a7424 */ /* 0x000fcc00078e00ff */
[----:B0-----:R-:W-:-:S08]  /*0440*/  DFMA R16, -R12, R10, 1 ;  /* 0x3ff000000c10742b */ /* 0x001fd0000000010a */
[----:B------:R-:W-:-:S08]  /*0450*/  DFMA R16, R16, R16, R16 ;  /* 0x000000101010722b */ /* 0x000fd00000000010 */
[----:B------:R-:W-:-:S08]  /*0460*/  DFMA R16, R10, R16, R10 ;  /* 0x000000100a10722b */ /* 0x000fd0000000000a */
[----:B------:R-:W-:-:S08]  /*0470*/  DFMA R10, -R12, R16, 1 ;  /* 0x3ff000000c0a742b */ /* 0x000fd00000000110 */
[----:B------:R-:W-:-:S08]  /*0480*/  DFMA R10, R16, R10, R16 ;  /* 0x0000000a100a722b */ /* 0x000fd00000000010 */
[----:B------:R-:W-:-:S08]  /*0490*/  DMUL R16, R14, R10 ;  /* 0x0000000a0e107228 */ /* 0x000fd00000000000 */
[----:B------:R-:W-:-:S08]  /*04a0*/  DFMA R18, -R12, R16, R14 ;  /* 0x000000100c12722b */ /* 0x000fd0000000010e */
[----:B------:R-:W-:-:S10]  /*04b0*/  DFMA R10, R10, R18, R16 ;  /* 0x000000120a0a722b */ /* 0x000fd40000000010 */
[----:B------:R-:W-:-:S05]  /*04c0*/  FFMA R0, RZ, R13, R11 ;  /* 0x0000000dff007223 */ /* 0x000fca000000000b */
[----:B------:R-:W-:-:S13]  /*04d0*/  FSETP.GT.AND P0, PT, |R0|, 1.469367938527859385e-39, PT ;  /* 0x001000000000780b */ /* 0x000fda0003f04200 */
[----:B------:R-:W-:Y:S05]  /*04e0*/  @P0 BRA P2, `(.L_x_3) ;  /* 0x0000000000100947 */ /* 0x000fea0001000000 */
[----:B------:R-:W-:-:S07]  /*04f0*/  MOV R0, 0x510 ;  /* 0x0000051000007802 */ /* 0x000fce0000000f00 */
[----:B-1----:R-:W-:Y:S05]  /*0500*/  CALL.REL.NOINC `($__internal_0_$__cuda_sm20_div_rn_f64_full) ;  /* 0x00000000003c7944 */ /* 0x002fea0003c00000 */
[----:B------:R-:W-:Y:S02]  /*0510*/  IMAD.MOV.U32 R10, RZ, RZ, R18 ;  /* 0x000000ffff0a7224 */ /* 0x000fe400078e0012 */
[----:B------:R-:W-:-:S07]  /*0520*/  IMAD.MOV.U32 R11, RZ, RZ, R19 ;  /* 0x000000ffff0b7224 */ /* 0x000fce00078e0013 */
.L_x_3:
[----:B------:R-:W-:Y:S05]  /*0530*/  BSYNC.RECONVERGENT B1 ;  /* 0x0000000000017941 */ /* 0x000fea0003800200 */
.L_x_2:
[----:B------:R-:W0:Y:S02]  /*0540*/  LDC.64 R12, c[0x0][0x388] ;  /* 0x0000e200ff0c7b82 */ /* 0x000e240000000a00 */
[----:B0-----:R-:W-:-:S05]  /*0550*/  IMAD.WIDE R12, R25, 0x8, R12 ;  /* 0x00000008190c7825 */ /* 0x001fca00078e020c */
[----:B------:R3:W-:Y:S01]  /*0560*/  STG.E.64 desc[UR6][R12.64], R10 ;  /* 0x0000000a0c007986 */ /* 0x0007e2000c101b06 */
[----:B------:R-:W-:Y:S05]  /*0570*/  @!P1 BRA `(.L_x_4) ;  /* 0xfffffff800fc9947 */ /* 0x000fea000383ffff */
.L_x_1:
[----:B------:R-:W-:Y:S05]  /*0580*/  BSYNC.RECONVERGENT B0 ;  /* 0x0000000000007941 */ /* 0x000fea0003800200 */
.L_x_0:
[----:B------:R-:W1:Y:S01]  /*0590*/  LDCU UR4, c[0x0][0x364] ;  /* 0x00006c80ff0477ac */ /* 0x000e620008000800 */
[----:B------:R-:W1:Y:S01]  /*05a0*/  LDC R5, c[0x0][0x374] ;  /* 0x0000dd00ff057b82 */ /* 0x000e620000000800 */
[----:B------:R-:W0:Y:S01]  /*05b0*/  LDCU UR5, c[0x0][0x394] ;  /* 0x00007280ff0577ac */ /* 0x000e220008000800 */
[----:B-1----:R-:W-:-:S05]  /*05c0*/  IMAD R2, R5, UR4, R2 ;  /* 0x0000000405027c24 */ /* 0x002fca000f8e0202 */
[----:B0-----:R-:W-:-:S13]  /*05d0*/  ISETP.GE.AND P0, PT, R2, UR5, PT ;  /* 0x0000000502007c0c */ /* 0x001fda000bf06270 */
[----:B------:R-:W-:Y:S05]  /*05e0*/  @!P0 BRA `(.L_x_5) ;  /* 0xfffffff800c48947 */ /* 0x000fea000383ffff */
[----:B------:R-:W-:Y:S05]  /*05f0*/  EXIT ;  /* 0x000000000000794d */ /* 0x000fea0003800000 */
        .weak           $__internal_0_$__cuda_sm20_div_rn_f64_full
        .type           $__internal_0_$__cuda_sm20_div_rn_f64_full,@function
        .size           $__internal_0_$__cuda_sm20_div_rn_f64_full,(.L_x_12 - $__internal_0_$__cuda_sm20_div_rn_f64_full)
$__internal_0_$__cuda_sm20_div_rn_f64_full:
[C---:B------:R-:W-:Y:S01]  /*0600*/  FSETP.GEU.AND P0, PT, |R13|.reuse, 1.469367938527859385e-39, PT ;  /* 0x001000000d00780b */ /* 0x040fe20003f0e200 */
[----:B------:R-:W-:Y:S01]  /*0610*/  IMAD.MOV.U32 R16, RZ, RZ, 0x1 ;  /* 0x00000001ff107424 */ /* 0x000fe200078e00ff */
[----:B------:R-:W-:Y:S01]  /*0620*/  LOP3.LUT R10, R13, 0x800fffff, RZ, 0xc0, !PT ;  /* 0x800fffff0d0a7812 */ /* 0x000fe200078ec0ff */
[----:B------:R-:W-:Y:S01]  /*0630*/  IMAD.MOV.U32 R26, RZ, RZ, 0x1ca00000 ;  /* 0x1ca00000ff1a7424 */ /* 0x000fe200078e00ff */
[C---:B------:R-:W-:Y:S01]  /*0640*/  FSETP.GEU.AND P3, PT, |R15|.reuse, 1.469367938527859385e-39, PT ;  /* 0x001000000f00780b */ /* 0x040fe20003f6e200 */
[----:B------:R-:W-:Y:S01]  /*0650*/  BSSY.RECONVERGENT B2, `(.L_x_6) ;  /* 0x0000052000027945 */ /* 0x000fe20003800200 */
[----:B------:R-:W-:Y:S01]  /*0660*/  LOP3.LUT R11, R10, 0x3ff00000, RZ, 0xfc, !PT ;  /* 0x3ff000000a0b7812 */ /* 0x000fe200078efcff */
[----:B------:R-:W-:Y:S01]  /*0670*/  IMAD.MOV.U32 R10, RZ, RZ, R12 ;  /* 0x000000ffff0a7224 */ /* 0x000fe200078e000c */
[----:B------:R-:W-:Y:S02]  /*0680*/  LOP3.LUT R24, R15, 0x7ff00000, RZ, 0xc0, !PT ;  /* 0x7ff000000f187812 */ /* 0x000fe400078ec0ff */
[----:B------:R-:W-:-:S03]  /*0690*/  LOP3.LUT R27, R13, 0x7ff00000, RZ, 0xc0, !PT ;  /* 0x7ff000000d1b7812 */ /* 0x000fc600078ec0ff */
[----:B------:R-:W-:Y:S01]  /*06a0*/  @!P0 DMUL R10, R12, 8.98846567431157953865e+307 ;  /* 0x7fe000000c0a8828 */ /* 0x000fe20000000000 */
[----:B------:R-:W-:-:S03]  /*06b0*/  ISETP.GE.U32.AND P2, PT, R24, R27, PT ;  /* 0x0000001b1800720c */ /* 0x000fc60003f46070 */
[----:B------:R-:W-:Y:S02]  /*06c0*/  @!P3 LOP3.LUT R19, R13, 0x7ff00000, RZ, 0xc0, !PT ;  /* 0x7ff000000d13b812 */ /* 0x000fe400078ec0ff */
[----:B------:R-:W0:Y:S02]  /*06d0*/  MUFU.RCP64H R17, R11 ;  /* 0x0000000b00117308 */ /* 0x000e240000001800 */
[----:B------:R-:W-:Y:S02]  /*06e0*/  @!P3 ISETP.GE.U32.AND P4, PT, R24, R19, PT ;  /* 0x000000131800b20c */ /* 0x000fe40003f86070 */
[----:B------:R-:W-:Y:S02]  /*06f0*/  @!P0 LOP3.LUT R27, R11, 0x7ff00000, RZ, 0xc0, !PT ;  /* 0x7ff000000b1b8812 */ /* 0x000fe400078ec0ff */
[----:B------:R-:W-:-:S04]  /*0700*/  @!P3 SEL R19, R26, 0x63400000, !P4 ;  /* 0x634000001a13b807 */ /* 0x000fc80006000000 */
[----:B------:R-:W-:-:S04]  /*0710*/  @!P3 LOP3.LUT R22, R19, 0x80000000, R15, 0xf8, !PT ;  /* 0x800000001316b812 */ /* 0x000fc800078ef80f */
[----:B------:R-:W-:Y:S01]  /*0720*/  @!P3 LOP3.LUT R23, R22, 0x100000, RZ, 0xfc, !PT ;  /* 0x001000001617b812 */ /* 0x000fe200078efcff */
[----:B------:R-:W-:Y:S01]  /*0730*/  @!P3 IMAD.MOV.U32 R22, RZ, RZ, RZ ;  /* 0x000000ffff16b224 */ /* 0x000fe200078e00ff */
[----:B0-----:R-:W-:-:S08]  /*0740*/  DFMA R20, R16, -R10, 1 ;  /* 0x3ff000001014742b */ /* 0x001fd0000000080a */
[----:B------:R-:W-:-:S08]  /*0750*/  DFMA R20, R20, R20, R20 ;  /* 0x000000141414722b */ /* 0x000fd00000000014 */
[----:B------:R-:W-:Y:S01]  /*0760*/  DFMA R20, R16, R20, R16 ;  /* 0x000000141014722b */ /* 0x000fe20000000010 */
[----:B------:R-:W-:Y:S01]  /*0770*/  SEL R17, R26, 0x63400000, !P2 ;  /* 0x634000001a117807 */ /* 0x000fe20005000000 */
[----:B------:R-:W-:-:S03]  /*0780*/  IMAD.MOV.U32 R16, RZ, RZ, R14 ;  /* 0x000000ffff107224 */ /* 0x000fc600078e000e */
[----:B------:R-:W-:-:S03]  /*0790*/  LOP3.LUT R17, R17, 0x800fffff, R15, 0xf8, !PT ;  /* 0x800fffff11117812 */ /* 0x000fc600078ef80f */
[----:B------:R-:W-:-:S03]  /*07a0*/  DFMA R18, R20, -R10, 1 ;  /* 0x3ff000001412742b */ /* 0x000fc6000000080a */
[----:B------:R-:W-:-:S05]  /*07b0*/  @!P3 DFMA R16, R16, 2, -R22 ;  /* 0x400000001010b82b */ /* 0x000fca0000000816 */
[----:B------:R-:W-:-:S08]  /*07c0*/  DFMA R18, R20, R18, R20 ;  /* 0x000000121412722b */ /* 0x000fd00000000014 */
[----:B------:R-:W-:-:S08]  /*07d0*/  DMUL R20, R18, R16 ;  /* 0x0000001012147228 */ /* 0x000fd00000000000 */
[----:B------:R-:W-:-:S08]  /*07e0*/  DFMA R22, R20, -R10, R16 ;  /* 0x8000000a1416722b */ /* 0x000fd00000000010 */
[----:B------:R-:W-:Y:S01]  /*07f0*/  DFMA R22, R18, R22, R20 ;  /* 0x000000161216722b */ /* 0x000fe20000000014 */
[----:B------:R-:W-:Y:S01]  /*0800*/  IMAD.MOV.U32 R20, RZ, RZ, R24 ;  /* 0x000000ffff147224 */ /* 0x000fe200078e0018 */
[----:B------:R-:W-:-:S05]  /*0810*/  @!P3 LOP3.LUT R20, R17, 0x7ff00000, RZ, 0xc0, !PT ;  /* 0x7ff000001114b812 */ /* 0x000fca00078ec0ff */
[----:B------:R-:W-:-:S05]  /*0820*/  VIADD R18, R20, 0xffffffff ;  /* 0xffffffff14127836 */ /* 0x000fca0000000000 */
[----:B------:R-:W-:Y:S01]  /*0830*/  ISETP.GT.U32.AND P0, PT, R18, 0x7feffffe, PT ;  /* 0x7feffffe1200780c */ /* 0x000fe20003f04070 */
[----:B------:R-:W-:-:S05]  /*0840*/  VIADD R18, R27, 0xffffffff ;  /* 0xffffffff1b127836 */ /* 0x000fca0000000000 */
[----:B------:R-:W-:-:S13]  /*0850*/  ISETP.GT.U32.OR P0, PT, R18, 0x7feffffe, P0 ;  /* 0x7feffffe1200780c */ /* 0x000fda0000704470 */
[----:B------:R-:W-:Y:S05]  /*0860*/  @P0 BRA `(.L_x_7) ;  /* 0x00000000006c0947 */ /* 0x000fea0003800000 */
[----:B------:R-:W-:-:S04]  /*0870*/  LOP3.LUT R15, R13, 0x7ff00000, RZ, 0xc0, !PT ;  /* 0x7ff000000d0f7812 */ /* 0x000fc800078ec0ff */
[CC--:B------:R-:W-:Y:S02]  /*0880*/  VIADDMNMX R14, R24.reuse, -R15.reuse, 0xb9600000, !PT ;  /* 0xb9600000180e7446 */ /* 0x0c0fe4000780090f */
[----:B------:R-:W-:Y:S02]  /*0890*/  ISETP.GE.U32.AND P0, PT, R24, R15, PT ;  /* 0x0000000f1800720c */ /* 0x000fe40003f06070 */
[----:B------:R-:W-:Y:S02]  /*08a0*/  VIMNMX R14, PT, PT, R14, 0x46a00000, PT ;  /* 0x46a000000e0e7848 */ /* 0x000fe40003fe0100 */
[----:B------:R-:W-:-:S05]  /*08b0*/  SEL R15, R26, 0x63400000, !P0 ;  /* 0x634000001a0f7807 */ /* 0x000fca0004000000 */
[----:B------:R-:W-:Y:S02]  /*08c0*/  IMAD.IADD R20, R14, 0x1, -R15 ;  /* 0x000000010e147824 */ /* 0x000fe400078e0a0f */
[----:B------:R-:W-:Y:S02]  /*08d0*/  IMAD.MOV.U32 R14, RZ, RZ, RZ ;  /* 0x000000ffff0e7224 */ /* 0x000fe400078e00ff */
[----:B------:R-:W-:-:S06]  /*08e0*/  VIADD R15, R20, 0x7fe00000 ;  /* 0x7fe00000140f7836 */ /* 0x000fcc0000000000 */
[----:B------:R-:W-:-:S10]  /*08f0*/  DMUL R18, R22, R14 ;  /* 0x0000000e16127228 */ /* 0x000fd40000000000 */
[----:B------:R-:W-:-:S13]  /*0900*/  FSETP.GTU.AND P0, PT, |R19|, 1.469367938527859385e-39, PT ;  /* 0x001000001300780b */ /* 0x000fda0003f0c200 */
[----:B------:R-:W-:Y:S05]  /*0910*/  @P0 BRA `(.L_x_8) ;  /* 0x0000000000940947 */ /* 0x000fea0003800000 */
[----:B------:R-:W-:Y:S01]  /*0920*/  DFMA R10, R22, -R10, R16 ;  /* 0x8000000a160a722b */ /* 0x000fe20000000010 */
[----:B------:R-:W-:-:S09]  /*0930*/  IMAD.MOV.U32 R14, RZ, RZ, RZ ;  /* 0x000000ffff0e7224 */ /* 0x000fd200078e00ff */
[C---:B------:R-:W-:Y:S02]  /*0940*/  FSETP.NEU.AND P0, PT, R11.reuse, RZ, PT ;  /* 0x000000ff0b00720b */ /* 0x040fe40003f0d000 */
[----:B------:R-:W-:-:S04]  /*0950*/  LOP3.LUT R13, R11, 0x80000000, R13, 0x48, !PT ;  /* 0x800000000b0d7812 */ /* 0x000fc800078e480d */
[----:B------:R-:W-:-:S07]  /*0960*/  LOP3.LUT R15, R13, R15, RZ, 0xfc, !PT ;  /* 0x0000000f0d0f7212 */ /* 0x000fce00078efcff */
[----:B------:R-:W-:Y:S05]  /*0970*/  @!P0 BRA `(.L_x_8) ;  /* 0x00000000007c8947 */ /* 0x000fea0003800000 */
[----:B------:R-:W-:Y:S01]  /*0980*/  IMAD.MOV R11, RZ, RZ, -R20 ;  /* 0x000000ffff0b7224 */ /* 0x000fe200078e0a14 */
[----:B------:R-:W-:Y:S01]  /*0990*/  DMUL.RP R14, R22, R14 ;  /* 0x0000000e160e7228 */ /* 0x000fe20000008000 */
[----:B------:R-:W-:-:S06]  /*09a0*/  IMAD.MOV.U32 R10, RZ, RZ, RZ ;  /* 0x000000ffff0a7224 */ /* 0x000fcc00078e00ff */
[----:B------:R-:W-:-:S03]  /*09b0*/  DFMA R10, R18, -R10, R22 ;  /* 0x8000000a120a722b */ /* 0x000fc60000000016 */
[----:B------:R-:W-:-:S03]  /*09c0*/  LOP3.LUT R13, R15, R13, RZ, 0x3c, !PT ;  /* 0x0000000d0f0d7212 */ /* 0x000fc600078e3cff */
[----:B------:R-:W-:-:S04]  /*09d0*/  IADD3 R10, PT, PT, -R20, -0x43300000, RZ ;  /* 0xbcd00000140a7810 */ /* 0x000fc80007ffe1ff */
[----:B------:R-:W-:-:S04]  /*09e0*/  FSETP.NEU.AND P0, PT, |R11|, R10, PT ;  /* 0x0000000a0b00720b */ /* 0x000fc80003f0d200 */
[----:B------:R-:W-:Y:S02]  /*09f0*/  FSEL R18, R14, R18, !P0 ;  /* 0x000000120e127208 */ /* 0x000fe40004000000 */
[----:B------:R-:W-:Y:S01]  /*0a00*/  FSEL R19, R13, R19, !P0 ;  /* 0x000000130d137208 */ /* 0x000fe20004000000 */
[----:B------:R-:W-:Y:S06]  /*0a10*/  BRA `(.L_x_8) ;  /* 0x0000000000547947 */ /* 0x000fec0003800000 */
.L_x_7:
[----:B------:R-:W-:-:S14]  /*0a20*/  DSETP.NAN.AND P0, PT, R14, R14, PT ;  /* 0x0000000e0e00722a */ /* 0x000fdc0003f08000 */
[----:B------:R-:W-:Y:S05]  /*0a30*/  @P0 BRA `(.L_x_9) ;  /* 0x0000000000440947 */ /* 0x000fea0003800000 */
[----:B------:R-:W-:-:S14]  /*0a40*/  DSETP.NAN.AND P0, PT, R12, R12, PT ;  /* 0x0000000c0c00722a */ /* 0x000fdc0003f08000 */
[----:B------:R-:W-:Y:S05]  /*0a50*/  @P0 BRA `(.L_x_10) ;  /* 0x0000000000300947 */ /* 0x000fea0003800000 */
[----:B------:R-:W-:Y:S01]  /*0a60*/  ISETP.NE.AND P0, PT, R20, R27, PT ;  /* 0x0000001b1400720c */ /* 0x000fe20003f05270 */
[----:B------:R-:W-:Y:S02]  /*0a70*/  IMAD.MOV.U32 R18, RZ, RZ, 0x0 ;  /* 0x00000000ff127424 */ /* 0x000fe400078e00ff */
[----:B------:R-:W-:-:S10]  /*0a80*/  IMAD.MOV.U32 R19, RZ, RZ, -0x80000 ;  /* 0xfff80000ff137424 */ /* 0x000fd400078e00ff */
[----:B------:R-:W-:Y:S05]  /*0a90*/  @!P0 BRA `(.L_x_8) ;  /* 0x0000000000348947 */ /* 0x000fea0003800000 */
[----:B------:R-:W-:Y:S02]  /*0aa0*/  ISETP.NE.AND P0, PT, R20, 0x7ff00000, PT ;  /* 0x7ff000001400780c */ /* 0x000fe40003f05270 */
[----:B------:R-:W-:Y:S02]  /*0ab0*/  LOP3.LUT R19, R15, 0x80000000, R13, 0x48, !PT ;  /* 0x800000000f137812 */ /* 0x000fe400078e480d */
[----:B------:R-:W-:-:S13]  /*0ac0*/  ISETP.EQ.OR P0, PT, R27, RZ, !P0 ;  /* 0x000000ff1b00720c */ /* 0x000fda0004702670 */
[----:B------:R-:W-:Y:S01]  /*0ad0*/  @P0 LOP3.LUT R10, R19, 0x7ff00000, RZ, 0xfc, !PT ;  /* 0x7ff00000130a0812 */ /* 0x000fe200078efcff */
[----:B------:R-:W-:Y:S02]  /*0ae0*/  @!P0 IMAD.MOV.U32 R18, RZ, RZ, RZ ;  /* 0x000000ffff128224 */ /* 0x000fe400078e00ff */
[----:B------:R-:W-:Y:S02]  /*0af0*/  @P0 IMAD.MOV.U32 R18, RZ, RZ, RZ ;  /* 0x000000ffff120224 */ /* 0x000fe400078e00ff */
[----:B------:R-:W-:Y:S01]  /*0b00*/  @P0 IMAD.MOV.U32 R19, RZ, RZ, R10 ;  /* 0x000000ffff130224 */ /* 0x000fe200078e000a */
[----:B------:R-:W-:Y:S06]  /*0b10*/  BRA `(.L_x_8) ;  /* 0x0000000000147947 */ /* 0x000fec0003800000 */
.L_x_10:
[----:B------:R-:W-:Y:S01]  /*0b20*/  LOP3.LUT R19, R13, 0x80000, RZ, 0xfc, !PT ;  /* 0x000800000d137812 */ /* 0x000fe200078efcff */
[----:B------:R-:W-:Y:S01]  /*0b30*/  IMAD.MOV.U32 R18, RZ, RZ, R12 ;  /* 0x000000ffff127224 */ /* 0x000fe200078e000c */
[----:B------:R-:W-:Y:S06]  /*0b40*/  BRA `(.L_x_8) ;  /* 0x0000000000087947 */ /* 0x000fec0003800000 */
.L_x_9:
[----:B------:R-:W-:Y:S01]  /*0b50*/  LOP3.LUT R19, R15, 0x80000, RZ, 0xfc, !PT ;  /* 0x000800000f137812 */ /* 0x000fe200078efcff */
[----:B------:R-:W-:-:S07]  /*0b60*/  IMAD.MOV.U32 R18, RZ, RZ, R14 ;  /* 0x000000ffff127224 */ /* 0x000fce00078e000e */
.L_x_8:
[----:B------:R-:W-:Y:S05]  /*0b70*/  BSYNC.RECONVERGENT B2 ;  /* 0x0000000000027941 */ /* 0x000fea0003800200 */
.L_x_6:
[----:B------:R-:W-:Y:S02]  /*0b80*/  IMAD.MOV.U32 R10, RZ, RZ, R0 ;  /* 0x000000ffff0a7224 */ /* 0x000fe400078e0000 */
[----:B------:R-:W-:-:S04]  /*0b90*/  IMAD.MOV.U32 R11, RZ, RZ, 0x0 ;  /* 0x00000000ff0b7424 */ /* 0x000fc800078e00ff */
[----:B------:R-:W-:Y:S05]  /*0ba0*/  RET.REL.NODEC R10 `(_Z7GPU_CalPdS_iiS_S_S_) ;  /* 0xfffffff40a147950 */ /* 0x000fea0003c3ffff */
.L_x_11:
[----:B------:R-:W-:-:S00]  /*0bb0*/  BRA `(.L_x_11) ;  /* 0xfffffffc00fc7947 */ /* 0x000fc0000383ffff */
[----:B------:R-:W-:-:S00]  /*0bc0*/  NOP ;  /* 0x0000000000007918 */ /* 0x000fc00000000000 */
        /* <DEDUP_REMOVED lines=11> */
.L_x_12:


//--------------------- .nv.shared.reserved.0     --------------------------
	.section	.nv.shared.reserved.0,"aw",@nobits
	.weak		__nv_reservedSMEM_offset_0_alias
	.size		__nv_reservedSMEM_offset_0_alias, 0, 64
	.other		__nv_reservedSMEM_offset_0_alias,@"STO_CUDA_RESERVED_SHARED STV_DEFAULT"
__nv_reservedSMEM_offset_0_alias:
	.zero		0
	.zero		64


//--------------------- .nv.constant0._Z7GPU_CalPdS_iiS_S_S_ --------------------------
	.section	.nv.constant0._Z7GPU_CalPdS_iiS_S_S_,"a",@progbits
	.sectionflags	@""
	.align	4
.nv.constant0._Z7GPU_CalPdS_iiS_S_S_:
	.zero		944


//--------------------- SYMBOLS --------------------------

	.type		.nv.reservedSmem.offset0,@object
	.size		.nv.reservedSmem.offset0,0x4
